//
// Generated by NVIDIA NVVM Compiler
//
// Compiler Build ID: CL-36424714
// Cuda compilation tools, release 13.0, V13.0.88
// Based on NVVM 20.0.0
//

.version 9.0
.target sm_100
.address_size 64

	// .globl	k_get

.visible .entry k_get(
	.param .u64 .ptr .align 1 k_get_param_0,
	.param .u64 k_get_param_1,
	.param .u64 .ptr .align 1 k_get_param_2,
	.param .u64 .ptr .align 1 k_get_param_3,
	.param .u32 k_get_param_4
)
{
	.reg .pred 	%p<10>;
	.reg .b32 	%r<11>;
	.reg .b64 	%rd<45>;

	ld.param.u64 	%rd19, [k_get_param_0];
	ld.param.u64 	%rd16, [k_get_param_1];
	ld.param.u64 	%rd17, [k_get_param_2];
	ld.param.u64 	%rd18, [k_get_param_3];
	ld.param.u32 	%r6, [k_get_param_4];
	cvta.to.global.u64 	%rd1, %rd19;
	mov.u32 	%r7, %ctaid.x;
	mov.u32 	%r1, %ntid.x;
	mov.u32 	%r8, %tid.x;
	mad.lo.s32 	%r10, %r7, %r1, %r8;
	setp.ge.u32 	%p1, %r10, %r6;
	@%p1 bra 	$L__BB0_6;
	add.s64 	%rd2, %rd16, -1;
	mov.u32 	%r9, %nctaid.x;
	mul.lo.s32 	%r3, %r1, %r9;
	cvta.to.global.u64 	%rd3, %rd17;
	cvta.to.global.u64 	%rd4, %rd18;
$L__BB0_2:
	mul.wide.u32 	%rd21, %r10, 8;
	add.s64 	%rd22, %rd3, %rd21;
	ld.global.u64 	%rd5, [%rd22];
	shr.u64 	%rd23, %rd5, 33;
	xor.b64  	%rd24, %rd23, %rd5;
	mul.lo.s64 	%rd25, %rd24, -49064778989728563;
	shr.u64 	%rd26, %rd25, 33;
	xor.b64  	%rd27, %rd26, %rd25;
	mul.lo.s64 	%rd28, %rd27, -4265267296055464877;
	shr.u64 	%rd29, %rd28, 33;
	xor.b64  	%rd30, %rd29, %rd28;
	and.b64  	%rd43, %rd2, %rd30;
	shl.b64 	%rd31, %rd43, 4;
	add.s64 	%rd32, %rd1, %rd31;
	ld.global.u64 	%rd42, [%rd32];
	ld.global.u64 	%rd41, [%rd32+8];
	setp.eq.s64 	%p2, %rd42, -1;
	setp.eq.s64 	%p3, %rd41, -1;
	or.pred  	%p4, %p2, %p3;
	mov.b64 	%rd20, -1;
	mov.u64 	%rd44, %rd20;
	@%p4 bra 	$L__BB0_5;
	bra.uni 	$L__BB0_4;
$L__BB0_3:
	add.s64 	%rd35, %rd43, 1;
	and.b64  	%rd43, %rd35, %rd2;
	shl.b64 	%rd36, %rd43, 4;
	add.s64 	%rd37, %rd1, %rd36;
	ld.global.u64 	%rd42, [%rd37];
	ld.global.u64 	%rd41, [%rd37+8];
	setp.eq.s64 	%p6, %rd42, -1;
	setp.eq.s64 	%p7, %rd41, -1;
	or.pred  	%p8, %p6, %p7;
	mov.u64 	%rd44, %rd20;
	@%p8 bra 	$L__BB0_5;
$L__BB0_4:
	setp.ne.s64 	%p5, %rd42, %rd5;
	mov.u64 	%rd44, %rd41;
	@%p5 bra 	$L__BB0_3;
$L__BB0_5:
	add.s64 	%rd40, %rd4, %rd21;
	st.global.u64 	[%rd40], %rd44;
	add.s32 	%r10, %r10, %r3;
	setp.lt.u32 	%p9, %r10, %r6;
	@%p9 bra 	$L__BB0_2;
$L__BB0_6:
	ret;

}
	// .globl	k_setup
.visible .entry k_setup(
	.param .u64 .ptr .align 1 k_setup_param_0,
	.param .u64 k_setup_param_1
)
{
	.reg .pred 	%p<3>;
	.reg .b32 	%r<10>;
	.reg .b64 	%rd<12>;

	ld.param.u64 	%rd5, [k_setup_param_0];
	ld.param.u64 	%rd6, [k_setup_param_1];
	mov.u32 	%r6, %ctaid.x;
	mov.u32 	%r1, %ntid.x;
	mov.u32 	%r7, %tid.x;
	mad.lo.s32 	%r9, %r6, %r1, %r7;
	cvt.u64.u32 	%rd11, %r9;
	setp.le.u64 	%p1, %rd6, %rd11;
	@%p1 bra 	$L__BB1_3;
	mov.u32 	%r8, %nctaid.x;
	mul.lo.s32 	%r3, %r1, %r8;
	cvta.to.global.u64 	%rd2, %rd5;
$L__BB1_2:
	shl.b64 	%rd7, %rd11, 4;
	add.s64 	%rd8, %rd2, %rd7;
	ld.global.u64 	%rd9, [%rd8];
	add.s64 	%rd10, %rd9, 1;
	st.global.u64 	[%rd8+8], %rd10;
	add.s32 	%r9, %r9, %r3;
	cvt.u64.u32 	%rd11, %r9;
	setp.gt.u64 	%p2, %rd6, %rd11;
	@%p2 bra 	$L__BB1_2;
$L__BB1_3:
	ret;

}
	// .globl	k_insert
.visible .entry k_insert(
	.param .u64 .ptr .align 1 k_insert_param_0,
	.param .u64 k_insert_param_1,
	.param .u64 .ptr .align 1 k_insert_param_2,
	.param .u32 k_insert_param_3
)
{
	.reg .pred 	%p<6>;
	.reg .b32 	%r<11>;
	.reg .b64 	%rd<28>;

	ld.param.u64 	%rd10, [k_insert_param_0];
	ld.param.u64 	%rd11, [k_insert_param_1];
	ld.param.u64 	%rd12, [k_insert_param_2];
	ld.param.u32 	%r6, [k_insert_param_3];
	mov.u32 	%r7, %ctaid.x;
	mov.u32 	%r1, %ntid.x;
	mov.u32 	%r8, %tid.x;
	mad.lo.s32 	%r10, %r7, %r1, %r8;
	setp.ge.u32 	%p1, %r10, %r6;
	@%p1 bra 	$L__BB2_5;
	add.s64 	%rd1, %rd11, -1;
	mov.u32 	%r9, %nctaid.x;
	mul.lo.s32 	%r3, %r1, %r9;
	cvta.to.global.u64 	%rd2, %rd12;
	cvta.to.global.u64 	%rd3, %rd10;
$L__BB2_2:
	mul.wide.u32 	%rd13, %r10, 16;
	add.s64 	%rd14, %rd2, %rd13;
	ld.global.u64 	%rd4, [%rd14];
	ld.global.u64 	%rd5, [%rd14+8];
	shr.u64 	%rd15, %rd4, 33;
	xor.b64  	%rd16, %rd15, %rd4;
	mul.lo.s64 	%rd17, %rd16, -49064778989728563;
	shr.u64 	%rd18, %rd17, 33;
	xor.b64  	%rd19, %rd18, %rd17;
	mul.lo.s64 	%rd20, %rd19, -4265267296055464877;
	shr.u64 	%rd21, %rd20, 33;
	xor.b64  	%rd22, %rd21, %rd20;
	and.b64  	%rd27, %rd22, %rd1;
$L__BB2_3:
	and.b64  	%rd23, %rd27, %rd1;
	shl.b64 	%rd24, %rd23, 4;
	add.s64 	%rd8, %rd3, %rd24;
	atom.relaxed.global.cas.b64 	%rd25, [%rd8], -1, %rd4;
	setp.ne.s64 	%p2, %rd25, -1;
	setp.ne.s64 	%p3, %rd25, %rd4;
	add.s64 	%rd27, %rd23, 1;
	and.pred  	%p4, %p2, %p3;
	@%p4 bra 	$L__BB2_3;
	st.global.u64 	[%rd8+8], %rd5;
	add.s32 	%r10, %r10, %r3;
	setp.lt.u32 	%p5, %r10, %r6;
	@%p5 bra 	$L__BB2_2;
$L__BB2_5:
	ret;

}


// ===== COMPILED SASS (sm_100) =====

	.target	sm_100

	.elftype	@"ET_EXEC"


//--------------------- .note.nv.tkinfo           --------------------------
	.section	.note.nv.tkinfo,"",@"SHT_NOTE"
	.sectionflags	@"SHF_NOTE_NV_TKINFO"
	.tkinfo
        /*0018*/ 	.word	0x00000002
        /*0030*/ 	.string	""
        /*0030*/ 	.string	"ptxas"
        /*0030*/ 	.string	"Cuda compilation tools, release 13.0, V13.0.88"
        /*0030*/ 	.string	"Build cuda_13.0.r13.0/compiler.36424714_0"
        /*0030*/ 	.string	"-arch sm_100 -m 64 "



//--------------------- .note.nv.cuinfo           --------------------------
	.section	.note.nv.cuinfo,"",@"SHT_NOTE"
	.sectionflags	@"SHF_NOTE_NV_CUINFO"
        /*0018*/ 	.short	0x0002
        /*001a*/ 	.short	0x0064
        /*001c*/ 	.short	0x0082
	.zero		2


//--------------------- .nv.info                  --------------------------
	.section	.nv.info,"",@"SHT_CUDA_INFO"
	.align	4


	//----- nvinfo : EIATTR_REGCOUNT
	.align		4
        /*0000*/ 	.byte	0x04, 0x2f
        /*0002*/ 	.short	(.L_1 - .L_0)
	.align		4
.L_0:
        /*0004*/ 	.word	index@(k_get)
        /*0008*/ 	.word	0x00000012


	//----- nvinfo : EIATTR_FRAME_SIZE
	.align		4
.L_1:
        /*000c*/ 	.byte	0x04, 0x11
        /*000e*/ 	.short	(.L_3 - .L_2)
	.align		4
.L_2:
        /*0010*/ 	.word	index@(k_get)
        /*0014*/ 	.word	0x00000000


	//----- nvinfo : EIATTR_REGCOUNT
	.align		4
.L_3:
        /*0018*/ 	.byte	0x04, 0x2f
        /*001a*/ 	.short	(.L_5 - .L_4)
	.align		4
.L_4:
        /*001c*/ 	.word	index@(k_setup)
        /*0020*/ 	.word	0x0000000c


	//----- nvinfo : EIATTR_FRAME_SIZE
	.align		4
.L_5:
        /*0024*/ 	.byte	0x04, 0x11
        /*0026*/ 	.short	(.L_7 - .L_6)
	.align		4
.L_6:
        /*0028*/ 	.word	index@(k_setup)
        /*002c*/ 	.word	0x00000000


	//----- nvinfo : EIATTR_REGCOUNT
	.align		4
.L_7:
        /*0030*/ 	.byte	0x04, 0x2f
        /*0032*/ 	.short	(.L_9 - .L_8)
	.align		4
.L_8:
        /*0034*/ 	.word	index@(k_insert)
        /*0038*/ 	.word	0x00000010


	//----- nvinfo : EIATTR_FRAME_SIZE
	.align		4
.L_9:
        /*003c*/ 	.byte	0x04, 0x11
        /*003e*/ 	.short	(.L_11 - .L_10)
	.align		4
.L_10:
        /*0040*/ 	.word	index@(k_insert)
        /*0044*/ 	.word	0x00000000


	//----- nvinfo : EIATTR_MIN_STACK_SIZE
	.align		4
.L_11:
        /*0048*/ 	.byte	0x04, 0x12
        /*004a*/ 	.short	(.L_13 - .L_12)
	.align		4
.L_12:
        /*004c*/ 	.word	index@(k_insert)
        /*0050*/ 	.word	0x00000000


	//----- nvinfo : EIATTR_MIN_STACK_SIZE
	.align		4
.L_13:
        /*0054*/ 	.byte	0x04, 0x12
        /*0056*/ 	.short	(.L_15 - .L_14)
	.align		4
.L_14:
        /*0058*/ 	.word	index@(k_setup)
        /*005c*/ 	.word	0x00000000


	//----- nvinfo : EIATTR_MIN_STACK_SIZE
	.align		4
.L_15:
        /*0060*/ 	.byte	0x04, 0x12
        /*0062*/ 	.short	(.L_17 - .L_16)
	.align		4
.L_16:
        /*0064*/ 	.word	index@(k_get)
        /*0068*/ 	.word	0x00000000
.L_17:


//--------------------- .nv.compat                --------------------------
	.section	.nv.compat,"",@"SHT_CUDA_COMPAT_INFO"
	.align	4
        /*0000*/ 	.byte	0x02, 0x09, 0x00, 0x00, 0x02, 0x02, 0x01, 0x00, 0x02, 0x05, 0x05, 0x00, 0x03, 0x07, 0x01, 0x01
        /*0010*/ 	.byte	0x02, 0x03, 0x00, 0x00, 0x02, 0x06, 0x01, 0x00, 0x04, 0x0b, 0x08, 0x00, 0x09, 0x00, 0x00, 0x00
        /*0020*/ 	.byte	0x00, 0x00, 0x00, 0x00


//--------------------- .nv.info.k_insert         --------------------------
	.section	.nv.info.k_insert,"",@"SHT_CUDA_INFO"
	.sectionflags	@""
	.align	4


	//----- nvinfo : EIATTR_CUDA_API_VERSION
	.align		4
        /*0000*/ 	.byte	0x04, 0x37
        /*0002*/ 	.short	(.L_19 - .L_18)
.L_18:
        /*0004*/ 	.word	0x00000082


	//----- nvinfo : EIATTR_KPARAM_INFO
	.align		4
.L_19:
        /*0008*/ 	.byte	0x04, 0x17
        /*000a*/ 	.short	(.L_21 - .L_20)
.L_20:
        /*000c*/ 	.word	0x00000000
        /*0010*/ 	.short	0x0003
        /*0012*/ 	.short	0x0018
        /*0014*/ 	.byte	0x00, 0xf0, 0x11, 0x00


	//----- nvinfo : EIATTR_KPARAM_INFO
	.align		4
.L_21:
        /*0018*/ 	.byte	0x04, 0x17
        /*001a*/ 	.short	(.L_23 - .L_22)
.L_22:
        /*001c*/ 	.word	0x00000000
        /*0020*/ 	.short	0x0002
        /*0022*/ 	.short	0x0010
        /*0024*/ 	.byte	0x00, 0xf5, 0x21, 0x00


	//----- nvinfo : EIATTR_KPARAM_INFO
	.align		4
.L_23:
        /*0028*/ 	.byte	0x04, 0x17
        /*002a*/ 	.short	(.L_25 - .L_24)
.L_24:
        /*002c*/ 	.word	0x00000000
        /*0030*/ 	.short	0x0001
        /*0032*/ 	.short	0x0008
        /*0034*/ 	.byte	0x00, 0xf0, 0x21, 0x00


	//----- nvinfo : EIATTR_KPARAM_INFO
	.align		4
.L_25:
        /*0038*/ 	.byte	0x04, 0x17
        /*003a*/ 	.short	(.L_27 - .L_26)
.L_26:
        /*003c*/ 	.word	0x00000000
        /*0040*/ 	.short	0x0000
        /*0042*/ 	.short	0x0000
        /*0044*/ 	.byte	0x00, 0xf5, 0x21, 0x00


	//----- nvinfo : EIATTR_SPARSE_MMA_MASK
	.align		4
.L_27:
        /*0048*/ 	.byte	0x03, 0x50
        /*004a*/ 	.short	0x0000


	//----- nvinfo : EIATTR_MAXREG_COUNT
	.align		4
        /*004c*/ 	.byte	0x03, 0x1b
        /*004e*/ 	.short	0x00ff


	//----- nvinfo : EIATTR_MERCURY_ISA_VERSION
	.align		4
        /*0050*/ 	.byte	0x03, 0x5f
        /*0052*/ 	.short	0x0101


	//----- nvinfo : EIATTR_VRC_CTA_INIT_COUNT
	.align		4
        /*0054*/ 	.byte	0x02, 0x4a
	.zero		1
	.zero		1


	//----- nvinfo : EIATTR_EXIT_INSTR_OFFSETS
	.align		4
        /*0058*/ 	.byte	0x04, 0x1c
        /*005a*/ 	.short	(.L_29 - .L_28)


	//   ....[0]....
.L_28:
        /*005c*/ 	.word	0x00000070


	//   ....[1]....
        /*0060*/ 	.word	0x00000380


	//----- nvinfo : EIATTR_CRS_STACK_SIZE
	.align		4
.L_29:
        /*0064*/ 	.byte	0x04, 0x1e
        /*0066*/ 	.short	(.L_31 - .L_30)
.L_30:
        /*0068*/ 	.word	0x00000000


	//----- nvinfo : EIATTR_CBANK_PARAM_SIZE
	.align		4
.L_31:
        /*006c*/ 	.byte	0x03, 0x19
        /*006e*/ 	.short	0x001c


	//----- nvinfo : EIATTR_PARAM_CBANK
	.align		4
        /*0070*/ 	.byte	0x04, 0x0a
        /*0072*/ 	.short	(.L_33 - .L_32)
	.align		4
.L_32:
        /*0074*/ 	.word	index@(.nv.constant0.k_insert)
        /*0078*/ 	.short	0x0380
        /*007a*/ 	.short	0x001c


	//----- nvinfo : EIATTR_SW_WAR
	.align		4
.L_33:
        /*007c*/ 	.byte	0x04, 0x36
        /*007e*/ 	.short	(.L_35 - .L_34)
.L_34:
        /*0080*/ 	.word	0x00000008
.L_35:


//--------------------- .nv.info.k_setup          --------------------------
	.section	.nv.info.k_setup,"",@"SHT_CUDA_INFO"
	.sectionflags	@""
	.align	4


	//----- nvinfo : EIATTR_CUDA_API_VERSION
	.align		4
        /*0000*/ 	.byte	0x04, 0x37
        /*0002*/ 	.short	(.L_37 - .L_36)
.L_36:
        /*0004*/ 	.word	0x00000082


	//----- nvinfo : EIATTR_KPARAM_INFO
	.align		4
.L_37:
        /*0008*/ 	.byte	0x04, 0x17
        /*000a*/ 	.short	(.L_39 - .L_38)
.L_38:
        /*000c*/ 	.word	0x00000000
        /*0010*/ 	.short	0x0001
        /*0012*/ 	.short	0x0008
        /*0014*/ 	.byte	0x00, 0xf0, 0x21, 0x00


	//----- nvinfo : EIATTR_KPARAM_INFO
	.align		4
.L_39:
        /*0018*/ 	.byte	0x04, 0x17
        /*001a*/ 	.short	(.L_41 - .L_40)
.L_40:
        /*001c*/ 	.word	0x00000000
        /*0020*/ 	.short	0x0000
        /*0022*/ 	.short	0x0000
        /*0024*/ 	.byte	0x00, 0xf5, 0x21, 0x00


	//----- nvinfo : EIATTR_SPARSE_MMA_MASK
	.align		4
.L_41:
        /*0028*/ 	.byte	0x03, 0x50
        /*002a*/ 	.short	0x0000


	//----- nvinfo : EIATTR_MAXREG_COUNT
	.align		4
        /*002c*/ 	.byte	0x03, 0x1b
        /*002e*/ 	.short	0x00ff


	//----- nvinfo : EIATTR_MERCURY_ISA_VERSION
	.align		4
        /*0030*/ 	.byte	0x03, 0x5f
        /*0032*/ 	.short	0x0101


	//----- nvinfo : EIATTR_VRC_CTA_INIT_COUNT
	.align		4
        /*0034*/ 	.byte	0x02, 0x4a
	.zero		1
	.zero		1


	//----- nvinfo : EIATTR_EXIT_INSTR_OFFSETS
	.align		4
        /*0038*/ 	.byte	0x04, 0x1c
        /*003a*/ 	.short	(.L_43 - .L_42)


	//   ....[0]....
.L_42:
        /*003c*/ 	.word	0x00000080


	//   ....[1]....
        /*0040*/ 	.word	0x000001a0


	//----- nvinfo : EIATTR_CRS_STACK_SIZE
	.align		4
.L_43:
        /*0044*/ 	.byte	0x04, 0x1e
        /*0046*/ 	.short	(.L_45 - .L_44)
.L_44:
        /*0048*/ 	.word	0x00000000


	//----- nvinfo : EIATTR_CBANK_PARAM_SIZE
	.align		4
.L_45:
        /*004c*/ 	.byte	0x03, 0x19
        /*004e*/ 	.short	0x0010


	//----- nvinfo : EIATTR_PARAM_CBANK
	.align		4
        /*0050*/ 	.byte	0x04, 0x0a
        /*0052*/ 	.short	(.L_47 - .L_46)
	.align		4
.L_46:
        /*0054*/ 	.word	index@(.nv.constant0.k_setup)
        /*0058*/ 	.short	0x0380
        /*005a*/ 	.short	0x0010


	//----- nvinfo : EIATTR_SW_WAR
	.align		4
.L_47:
        /*005c*/ 	.byte	0x04, 0x36
        /*005e*/ 	.short	(.L_49 - .L_48)
.L_48:
        /*0060*/ 	.word	0x00000008
.L_49:


//--------------------- .nv.info.k_get            --------------------------
	.section	.nv.info.k_get,"",@"SHT_CUDA_INFO"
	.sectionflags	@""
	.align	4


	//----- nvinfo : EIATTR_CUDA_API_VERSION
	.align		4
        /*0000*/ 	.byte	0x04, 0x37
        /*0002*/ 	.short	(.L_51 - .L_50)
.L_50:
        /*0004*/ 	.word	0x00000082


	//----- nvinfo : EIATTR_KPARAM_INFO
	.align		4
.L_51:
        /*0008*/ 	.byte	0x04, 0x17
        /*000a*/ 	.short	(.L_53 - .L_52)
.L_52:
        /*000c*/ 	.word	0x00000000
        /*0010*/ 	.short	0x0004
        /*0012*/ 	.short	0x0020
        /*0014*/ 	.byte	0x00, 0xf0, 0x11, 0x00


	//----- nvinfo : EIATTR_KPARAM_INFO
	.align		4
.L_53:
        /*0018*/ 	.byte	0x04, 0x17
        /*001a*/ 	.short	(.L_55 - .L_54)
.L_54:
        /*001c*/ 	.word	0x00000000
        /*0020*/ 	.short	0x0003
        /*0022*/ 	.short	0x0018
        /*0024*/ 	.byte	0x00, 0xf5, 0x21, 0x00


	//----- nvinfo : EIATTR_KPARAM_INFO
	.align		4
.L_55:
        /*0028*/ 	.byte	0x04, 0x17
        /*002a*/ 	.short	(.L_57 - .L_56)
.L_56:
        /*002c*/ 	.word	0x00000000
        /*0030*/ 	.short	0x0002
        /*0032*/ 	.short	0x0010
        /*0034*/ 	.byte	0x00, 0xf5, 0x21, 0x00


	//----- nvinfo : EIATTR_KPARAM_INFO
	.align		4
.L_57:
        /*0038*/ 	.byte	0x04, 0x17
        /*003a*/ 	.short	(.L_59 - .L_58)
.L_58:
        /*003c*/ 	.word	0x00000000
        /*0040*/ 	.short	0x0001
        /*0042*/ 	.short	0x0008
        /*0044*/ 	.byte	0x00, 0xf0, 0x21, 0x00


	//----- nvinfo : EIATTR_KPARAM_INFO
	.align		4
.L_59:
        /*0048*/ 	.byte	0x04, 0x17
        /*004a*/ 	.short	(.L_61 - .L_60)
.L_60:
        /*004c*/ 	.word	0x00000000
        /*0050*/ 	.short	0x0000
        /*0052*/ 	.short	0x0000
        /*0054*/ 	.byte	0x00, 0xf5, 0x21, 0x00


	//----- nvinfo : EIATTR_SPARSE_MMA_MASK
	.align		4
.L_61:
        /*0058*/ 	.byte	0x03, 0x50
        /*005a*/ 	.short	0x0000


	//----- nvinfo : EIATTR_MAXREG_COUNT
	.align		4
        /*005c*/ 	.byte	0x03, 0x1b
        /*005e*/ 	.short	0x00ff


	//----- nvinfo : EIATTR_MERCURY_ISA_VERSION
	.align		4
        /*0060*/ 	.byte	0x03, 0x5f
        /*0062*/ 	.short	0x0101


	//----- nvinfo : EIATTR_VRC_CTA_INIT_COUNT
	.align		4
        /*0064*/ 	.byte	0x02, 0x4a
	.zero		1
	.zero		1


	//----- nvinfo : EIATTR_EXIT_INSTR_OFFSETS
	.align		4
        /*0068*/ 	.byte	0x04, 0x1c
        /*006a*/ 	.short	(.L_63 - .L_62)


	//   ....[0]....
.L_62:
        /*006c*/ 	.word	0x00000070


	//   ....[1]....
        /*0070*/ 	.word	0x000004c0


	//----- nvinfo : EIATTR_CRS_STACK_SIZE
	.align		4
.L_63:
        /*0074*/ 	.byte	0x04, 0x1e
        /*0076*/ 	.short	(.L_65 - .L_64)
.L_64:
        /*0078*/ 	.word	0x00000000


	//----- nvinfo : EIATTR_CBANK_PARAM_SIZE
	.align		4
.L_65:
        /*007c*/ 	.byte	0x03, 0x19
        /*007e*/ 	.short	0x0024


	//----- nvinfo : EIATTR_PARAM_CBANK
	.align		4
        /*0080*/ 	.byte	0x04, 0x0a
        /*0082*/ 	.short	(.L_67 - .L_66)
	.align		4
.L_66:
        /*0084*/ 	.word	index@(.nv.constant0.k_get)
        /*0088*/ 	.short	0x0380
        /*008a*/ 	.short	0x0024


	//----- nvinfo : EIATTR_SW_WAR
	.align		4
.L_67:
        /*008c*/ 	.byte	0x04, 0x36
        /*008e*/ 	.short	(.L_69 - .L_68)
.L_68:
        /*0090*/ 	.word	0x00000008
.L_69:


//--------------------- .nv.callgraph             --------------------------
	.section	.nv.callgraph,"",@"SHT_CUDA_CALLGRAPH"
	.align	4
	.sectionentsize	8
	.align		4
        /*0000*/ 	.word	0x00000000
	.align		4
        /*0004*/ 	.word	0xffffffff
	.align		4
        /*0008*/ 	.word	0x00000000
	.align		4
        /*000c*/ 	.word	0xfffffffe
	.align		4
        /*0010*/ 	.word	0x00000000
	.align		4
        /*0014*/ 	.word	0xfffffffd
	.align		4
        /*0018*/ 	.word	0x00000000
	.align		4
        /*001c*/ 	.word	0xfffffffc


//--------------------- .text.k_insert            --------------------------
	.section	.text.k_insert,"ax",@progbits
	.align	128
        .global         k_insert
        .type           k_insert,@function
        .size           k_insert,(.L_x_11 - k_insert)
        .other          k_insert,@"STO_CUDA_ENTRY STV_DEFAULT"
k_insert:
.text.k_insert:
[----:B------:R-:W-:Y:S01]  /*0000*/  LDC R1, c[0x0][0x37c] ;  /* 0x0000df00ff017b82 */ /* 0x000fe20000000800 */
[----:B------:R-:W0:Y:S07]  /*0010*/  S2R R0, SR_TID.X ;  /* 0x0000000000007919 */ /* 0x000e2e0000002100 */
[----:B------:R-:W0:Y:S01]  /*0020*/  S2UR UR4, SR_CTAID.X ;  /* 0x00000000000479c3 */ /* 0x000e220000002500 */
[----:B------:R-:W1:Y:S07]  /*0030*/  LDCU UR5, c[0x0][0x398] ;  /* 0x00007300ff0577ac */ /* 0x000e6e0008000800 */
[----:B------:R-:W0:Y:S02]  /*0040*/  LDC R9, c[0x0][0x360] ;  /* 0x0000d800ff097b82 */ /* 0x000e240000000800 */
[----:B0-----:R-:W-:-:S05]  /*0050*/  IMAD R0, R9, UR4, R0 ;  /* 0x0000000409007c24 */ /* 0x001fca000f8e0200 */
[----:B-1----:R-:W-:-:S13]  /*0060*/  ISETP.GE.U32.AND P0, PT, R0, UR5, PT ;  /* 0x0000000500007c0c */ /* 0x002fda000bf06070 */
[----:B------:R-:W-:Y:S05]  /*0070*/  @P0 EXIT ;  /* 0x000000000000094d */ /* 0x000fea0003800000 */
[----:B------:R-:W0:Y:S01]  /*0080*/  LDCU.64 UR4, c[0x0][0x388] ;  /* 0x00007100ff0477ac */ /* 0x000e220008000a00 */
[----:B------:R-:W1:Y:S01]  /*0090*/  LDCU UR6, c[0x0][0x370] ;  /* 0x00006e00ff0677ac */ /* 0x000e620008000800 */
[----:B------:R-:W2:Y:S01]  /*00a0*/  LDCU.64 UR8, c[0x0][0x358] ;  /* 0x00006b00ff0877ac */ /* 0x000ea20008000a00 */
[----:B------:R-:W3:Y:S01]  /*00b0*/  LDCU.64 UR10, c[0x0][0x380] ;  /* 0x00007000ff0a77ac */ /* 0x000ee20008000a00 */
[----:B0-----:R-:W-:Y:S01]  /*00c0*/  UIADD3 UR4, UP0, UPT, UR4, -0x1, URZ ;  /* 0xffffffff04047890 */ /* 0x001fe2000ff1e0ff */
[----:B-1----:R-:W-:-:S03]  /*00d0*/  IMAD R9, R9, UR6, RZ ;  /* 0x0000000609097c24 */ /* 0x002fc6000f8e02ff */
[----:B--23--:R-:W-:-:S12]  /*00e0*/  UIADD3.X UR5, UPT, UPT, UR5, -0x1, URZ, UP0, !UPT ;  /* 0xffffffff05057890 */ /* 0x00cfd800087fe4ff */
.L_x_2:
[----:B0-----:R-:W0:Y:S01]  /*00f0*/  LDC.64 R4, c[0x0][0x390] ;  /* 0x0000e400ff047b82 */ /* 0x001e220000000a00 */
[----:B------:R-:W1:Y:S01]  /*0100*/  LDCU UR6, c[0x0][0x398] ;  /* 0x00007300ff0677ac */ /* 0x000e620008000800 */
[----:B0-----:R-:W-:-:S05]  /*0110*/  IMAD.WIDE.U32 R4, R0, 0x10, R4 ;  /* 0x0000001000047825 */ /* 0x001fca00078e0004 */
[----:B------:R-:W2:Y:S04]  /*0120*/  LDG.E.64 R6, desc[UR8][R4.64] ;  /* 0x0000000804067981 */ /* 0x000ea8000c1e1b00 */
[----:B------:R0:W5:Y:S01]  /*0130*/  LDG.E.64 R2, desc[UR8][R4.64+0x8] ;  /* 0x0000080804027981 */ /* 0x000162000c1e1b00 */
[----:B------:R-:W-:Y:S01]  /*0140*/  IMAD.IADD R0, R9, 0x1, R0 ;  /* 0x0000000109007824 */ /* 0x000fe200078e0200 */
[----:B------:R-:W-:Y:S04]  /*0150*/  BSSY B0, `(.L_x_0) ;  /* 0x0000020000007945 */ /* 0x000fe80003800000 */
[----:B-1----:R-:W-:-:S02]  /*0160*/  ISETP.GE.U32.AND P2, PT, R0, UR6, PT ;  /* 0x0000000600007c0c */ /* 0x002fc4000bf46070 */
[----:B--2---:R-:W-:-:S04]  /*0170*/  SHF.R.U32.HI R11, RZ, 0x1, R7 ;  /* 0x00000001ff0b7819 */ /* 0x004fc80000011607 */
[----:B------:R-:W-:Y:S01]  /*0180*/  LOP3.LUT R10, R11, R6, RZ, 0x3c, !PT ;  /* 0x000000060b0a7212 */ /* 0x000fe200078e3cff */
[----:B------:R-:W-:-:S04]  /*0190*/  IMAD R11, R7, -0x12aa7333, RZ ;  /* 0xed558ccd070b7824 */ /* 0x000fc800078e02ff */
[C---:B------:R-:W-:Y:S02]  /*01a0*/  IMAD R13, R10.reuse, -0xae5029, R11 ;  /* 0xff51afd70a0d7824 */ /* 0x040fe400078e020b */
[----:B------:R-:W-:-:S04]  /*01b0*/  IMAD.WIDE.U32 R10, R10, -0x12aa7333, RZ ;  /* 0xed558ccd0a0a7825 */ /* 0x000fc800078e00ff */
[----:B------:R-:W-:-:S05]  /*01c0*/  IMAD.IADD R8, R11, 0x1, R13 ;  /* 0x000000010b087824 */ /* 0x000fca00078e020d */
[----:B------:R-:W-:-:S04]  /*01d0*/  SHF.R.U32.HI R11, RZ, 0x1, R8 ;  /* 0x00000001ff0b7819 */ /* 0x000fc80000011608 */
[----:B------:R-:W-:Y:S01]  /*01e0*/  LOP3.LUT R10, R11, R10, RZ, 0x3c, !PT ;  /* 0x0000000a0b0a7212 */ /* 0x000fe200078e3cff */
[----:B------:R-:W-:-:S04]  /*01f0*/  IMAD R11, R8, 0x1a85ec53, RZ ;  /* 0x1a85ec53080b7824 */ /* 0x000fc800078e02ff */
[C---:B------:R-:W-:Y:S02]  /*0200*/  IMAD R11, R10.reuse, -0x3b314602, R11 ;  /* 0xc4ceb9fe0a0b7824 */ /* 0x040fe400078e020b */
[----:B0-----:R-:W-:-:S04]  /*0210*/  IMAD.WIDE.U32 R4, R10, 0x1a85ec53, RZ ;  /* 0x1a85ec530a047825 */ /* 0x001fc800078e00ff */
[----:B------:R-:W-:-:S05]  /*0220*/  IMAD.IADD R13, R5, 0x1, R11 ;  /* 0x00000001050d7824 */ /* 0x000fca00078e020b */
[----:B------:R-:W-:Y:S02]  /*0230*/  SHF.R.U32.HI R5, RZ, 0x1, R13 ;  /* 0x00000001ff057819 */ /* 0x000fe4000001160d */
[----:B------:R-:W-:Y:S02]  /*0240*/  LOP3.LUT R13, R13, UR5, RZ, 0xc0, !PT ;  /* 0x000000050d0d7c12 */ /* 0x000fe4000f8ec0ff */
[----:B------:R-:W-:-:S07]  /*0250*/  LOP3.LUT R8, R5, UR4, R4, 0x48, !PT ;  /* 0x0000000405087c12 */ /* 0x000fce000f8e4804 */
.L_x_1:
[----:B------:R-:W-:Y:S01]  /*0260*/  LOP3.LUT R8, R8, UR4, RZ, 0xc0, !PT ;  /* 0x0000000408087c12 */ /* 0x000fe2000f8ec0ff */
[----:B------:R-:W-:Y:S01]  /*0270*/  IMAD.MOV.U32 R4, RZ, RZ, -0x1 ;  /* 0xffffffffff047424 */ /* 0x000fe200078e00ff */
[----:B------:R-:W-:Y:S01]  /*0280*/  LOP3.LUT R13, R13, UR5, RZ, 0xc0, !PT ;  /* 0x000000050d0d7c12 */ /* 0x000fe2000f8ec0ff */
[----:B------:R-:W-:Y:S01]  /*0290*/  IMAD.MOV.U32 R5, RZ, RZ, -0x1 ;  /* 0xffffffffff057424 */ /* 0x000fe200078e00ff */
[C---:B------:R-:W-:Y:S01]  /*02a0*/  LEA R10, P0, R8.reuse, UR10, 0x4 ;  /* 0x0000000a080a7c11 */ /* 0x040fe2000f8020ff */
[----:B------:R-:W-:Y:S05]  /*02b0*/  YIELD ;  /* 0x0000000000007946 */ /* 0x000fea0003800000 */
[----:B------:R-:W-:-:S05]  /*02c0*/  LEA.HI.X R11, R8, UR11, R13, 0x4, P0 ;  /* 0x0000000b080b7c11 */ /* 0x000fca00080f240d */
[----:B------:R-:W2:Y:S01]  /*02d0*/  ATOMG.E.CAS.64.STRONG.GPU PT, R4, [R10], R4, R6 ;  /* 0x000000040a0473a9 */ /* 0x000ea200001ee506 */
[----:B------:R-:W-:-:S05]  /*02e0*/  IADD3 R8, P3, PT, R8, 0x1, RZ ;  /* 0x0000000108087810 */ /* 0x000fca0007f7e0ff */
[----:B------:R-:W-:Y:S01]  /*02f0*/  IMAD.X R13, RZ, RZ, R13, P3 ;  /* 0x000000ffff0d7224 */ /* 0x000fe200018e060d */
[C---:B--2---:R-:W-:Y:S02]  /*0300*/  ISETP.NE.U32.AND P1, PT, R4.reuse, R6, PT ;  /* 0x000000060400720c */ /* 0x044fe40003f25070 */
[----:B------:R-:W-:Y:S02]  /*0310*/  ISETP.NE.U32.AND P0, PT, R4, -0x1, PT ;  /* 0xffffffff0400780c */ /* 0x000fe40003f05070 */
[C---:B------:R-:W-:Y:S02]  /*0320*/  ISETP.NE.AND.EX P1, PT, R5.reuse, R7, PT, P1 ;  /* 0x000000070500720c */ /* 0x040fe40003f25310 */
[----:B------:R-:W-:-:S13]  /*0330*/  ISETP.NE.AND.EX P0, PT, R5, -0x1, PT, P0 ;  /* 0xffffffff0500780c */ /* 0x000fda0003f05300 */
[----:B------:R-:W-:Y:S05]  /*0340*/  @P1 BRA P0, `(.L_x_1) ;  /* 0xfffffffc00c41947 */ /* 0x000fea000003ffff */
[----:B------:R-:W-:Y:S05]  /*0350*/  BSYNC B0 ;  /* 0x0000000000007941 */ /* 0x000fea0003800000 */
.L_x_0:
[----:B-----5:R0:W-:Y:S01]  /*0360*/  STG.E.64 desc[UR8][R10.64+0x8], R2 ;  /* 0x000008020a007986 */ /* 0x0201e2000c101b08 */
[----:B------:R-:W-:Y:S05]  /*0370*/  @!P2 BRA `(.L_x_2) ;  /* 0xfffffffc005ca947 */ /* 0x000fea000383ffff */
[----:B------:R-:W-:Y:S05]  /*0380*/  EXIT ;  /* 0x000000000000794d */ /* 0x000fea0003800000 */
.L_x_3:
[----:B------:R-:W-:-:S00]  /*0390*/  BRA `(.L_x_3) ;  /* 0xfffffffc00fc7947 */ /* 0x000fc0000383ffff */
[----:B------:R-:W-:-:S00]  /*03a0*/  NOP ;  /* 0x0000000000007918 */ /* 0x000fc00000000000 */
        /* <DEDUP_REMOVED lines=13> */
.L_x_11:


//--------------------- .text.k_setup             --------------------------
	.section	.text.k_setup,"ax",@progbits
	.align	128
        .global         k_setup
        .type           k_setup,@function
        .size           k_setup,(.L_x_12 - k_setup)
        .other          k_setup,@"STO_CUDA_ENTRY STV_DEFAULT"
k_setup:
.text.k_setup:
[----:B------:R-:W-:Y:S01]  /*0000*/  LDC R1, c[0x0][0x37c] ;  /* 0x0000df00ff017b82 */ /* 0x000fe20000000800 */
[----:B------:R-:W0:Y:S07]  /*0010*/  S2R R0, SR_TID.X ;  /* 0x0000000000007919 */ /* 0x000e2e0000002100 */
[----:B------:R-:W0:Y:S01]  /*0020*/  S2UR UR4, SR_CTAID.X ;  /* 0x00000000000479c3 */ /* 0x000e220000002500 */
[----:B------:R-:W1:Y:S07]  /*0030*/  LDCU.64 UR8, c[0x0][0x388] ;  /* 0x00007100ff0877ac */ /* 0x000e6e0008000a00 */
[----:B------:R-:W0:Y:S02]  /*0040*/  LDC R7, c[0x0][0x360] ;  /* 0x0000d800ff077b82 */ /* 0x000e240000000800 */
[----:B0-----:R-:W-:-:S05]  /*0050*/  IMAD R0, R7, UR4, R0 ;  /* 0x0000000407007c24 */ /* 0x001fca000f8e0200 */
[----:B-1----:R-:W-:-:S04]  /*0060*/  ISETP.GE.U32.AND P0, PT, R0, UR8, PT ;  /* 0x0000000800007c0c */ /* 0x002fc8000bf06070 */
[----:B------:R-:W-:-:S13]  /*0070*/  ISETP.GE.U32.AND.EX P0, PT, RZ, UR9, PT, P0 ;  /* 0x00000009ff007c0c */ /* 0x000fda000bf06100 */
[----:B------:R-:W-:Y:S05]  /*0080*/  @P0 EXIT ;  /* 0x000000000000094d */ /* 0x000fea0003800000 */
[----:B------:R-:W0:Y:S01]  /*0090*/  LDCU UR4, c[0x0][0x370] ;  /* 0x00006e00ff0477ac */ /* 0x000e220008000800 */
[----:B------:R-:W-:Y:S02]  /*00a0*/  IMAD.MOV.U32 R6, RZ, RZ, R0 ;  /* 0x000000ffff067224 */ /* 0x000fe400078e0000 */
[----:B------:R-:W-:Y:S01]  /*00b0*/  IMAD.MOV.U32 R9, RZ, RZ, RZ ;  /* 0x000000ffff097224 */ /* 0x000fe200078e00ff */
[----:B------:R-:W1:Y:S01]  /*00c0*/  LDCU.64 UR6, c[0x0][0x358] ;  /* 0x00006b00ff0677ac */ /* 0x000e620008000a00 */
[----:B------:R-:W2:Y:S01]  /*00d0*/  LDCU.64 UR10, c[0x0][0x380] ;  /* 0x00007000ff0a77ac */ /* 0x000ea20008000a00 */
[----:B0-----:R-:W-:-:S07]  /*00e0*/  IMAD R7, R7, UR4, RZ ;  /* 0x0000000407077c24 */ /* 0x001fce000f8e02ff */
.L_x_4:
[----:B--2---:R-:W-:-:S04]  /*00f0*/  LEA R2, P0, R6, UR10, 0x4 ;  /* 0x0000000a06027c11 */ /* 0x004fc8000f8020ff */
[----:B------:R-:W-:-:S05]  /*0100*/  LEA.HI.X R3, R6, UR11, R9, 0x4, P0 ;  /* 0x0000000b06037c11 */ /* 0x000fca00080f2409 */
[----:B-1----:R-:W2:Y:S01]  /*0110*/  LDG.E.64 R4, desc[UR6][R2.64] ;  /* 0x0000000602047981 */ /* 0x002ea2000c1e1b00 */
[----:B------:R-:W-:-:S04]  /*0120*/  IMAD.IADD R6, R7, 0x1, R0 ;  /* 0x0000000107067824 */ /* 0x000fc800078e0200 */
[----:B------:R-:W-:Y:S01]  /*0130*/  IMAD.MOV.U32 R0, RZ, RZ, R6 ;  /* 0x000000ffff007224 */ /* 0x000fe200078e0006 */
[----:B--2---:R-:W-:-:S05]  /*0140*/  IADD3 R4, P0, PT, R4, 0x1, RZ ;  /* 0x0000000104047810 */ /* 0x004fca0007f1e0ff */
[----:B------:R-:W-:Y:S01]  /*0150*/  IMAD.X R5, RZ, RZ, R5, P0 ;  /* 0x000000ffff057224 */ /* 0x000fe200000e0605 */
[----:B------:R-:W-:-:S04]  /*0160*/  ISETP.GE.U32.AND P0, PT, R6, UR8, PT ;  /* 0x0000000806007c0c */ /* 0x000fc8000bf06070 */
[----:B------:R0:W-:Y:S01]  /*0170*/  STG.E.64 desc[UR6][R2.64+0x8], R4 ;  /* 0x0000080402007986 */ /* 0x0001e2000c101b06 */
[----:B------:R-:W-:-:S13]  /*0180*/  ISETP.GE.U32.AND.EX P0, PT, RZ, UR9, PT, P0 ;  /* 0x00000009ff007c0c */ /* 0x000fda000bf06100 */
[----:B0-----:R-:W-:Y:S05]  /*0190*/  @!P0 BRA `(.L_x_4) ;  /* 0xfffffffc00d48947 */ /* 0x001fea000383ffff */
[----:B------:R-:W-:Y:S05]  /*01a0*/  EXIT ;  /* 0x000000000000794d */ /* 0x000fea0003800000 */
.L_x_5:
        /* <DEDUP_REMOVED lines=13> */
.L_x_12:


//--------------------- .text.k_get               --------------------------
	.section	.text.k_get,"ax",@progbits
	.align	128
        .global         k_get
        .type           k_get,@function
        .size           k_get,(.L_x_13 - k_get)
        .other          k_get,@"STO_CUDA_ENTRY STV_DEFAULT"
k_get:
.text.k_get:
        /* <DEDUP_REMOVED lines=15> */
.L_x_9:
[----:B0-----:R-:W0:Y:S01]  /*00f0*/  LDC.64 R4, c[0x0][0x390] ;  /* 0x0000e400ff047b82 */ /* 0x001e220000000a00 */
[----:B------:R-:W1:Y:S01]  /*0100*/  LDCU.64 UR6, c[0x0][0x380] ;  /* 0x00007000ff0677ac */ /* 0x000e620008000a00 */
[----:B0-----:R-:W-:-:S06]  /*0110*/  IMAD.WIDE.U32 R4, R0, 0x8, R4 ;  /* 0x0000000800047825 */ /* 0x001fcc00078e0004 */
[----:B------:R-:W2:Y:S02]  /*0120*/  LDG.E.64 R4, desc[UR8][R4.64] ;  /* 0x0000000804047981 */ /* 0x000ea4000c1e1b00 */
        /* <DEDUP_REMOVED lines=10> */
[----:B------:R-:W-:-:S04]  /*01d0*/  IMAD.WIDE.U32 R6, R6, 0x1a85ec53, RZ ;  /* 0x1a85ec5306067825 */ /* 0x000fc800078e00ff */
[----:B------:R-:W-:-:S05]  /*01e0*/  IMAD.IADD R13, R7, 0x1, R13 ;  /* 0x00000001070d7824 */ /* 0x000fca00078e020d */
[----:B------:R-:W-:Y:S02]  /*01f0*/  SHF.R.U32.HI R7, RZ, 0x1, R13 ;  /* 0x00000001ff077819 */ /* 0x000fe4000001160d */
[----:B------:R-:W-:Y:S02]  /*0200*/  LOP3.LUT R13, R13, UR5, RZ, 0xc0, !PT ;  /* 0x000000050d0d7c12 */ /* 0x000fe4000f8ec0ff */
[----:B------:R-:W-:-:S04]  /*0210*/  LOP3.LUT R12, R7, UR4, R6, 0x48, !PT ;  /* 0x00000004070c7c12 */ /* 0x000fc8000f8e4806 */
[C---:B-1----:R-:W-:Y:S01]  /*0220*/  LEA R6, P0, R12.reuse, UR6, 0x4 ;  /* 0x000000060c067c11 */ /* 0x042fe2000f8020ff */
[----:B------:R-:W0:Y:S03]  /*0230*/  LDCU UR6, c[0x0][0x3a0] ;  /* 0x00007400ff0677ac */ /* 0x000e260008000800 */
[----:B------:R-:W-:-:S05]  /*0240*/  LEA.HI.X R7, R12, UR7, R13, 0x4, P0 ;  /* 0x000000070c077c11 */ /* 0x000fca00080f240d */
[----:B------:R-:W2:Y:S04]  /*0250*/  LDG.E.64 R8, desc[UR8][R6.64+0x8] ;  /* 0x0000080806087981 */ /* 0x000ea8000c1e1b00 */
[----:B------:R1:W3:Y:S01]  /*0260*/  LDG.E.64 R10, desc[UR8][R6.64] ;  /* 0x00000008060a7981 */ /* 0x0002e2000c1e1b00 */
[--C-:B------:R-:W-:Y:S01]  /*0270*/  IMAD.MOV.U32 R15, RZ, RZ, R0.reuse ;  /* 0x000000ffff0f7224 */ /* 0x100fe200078e0000 */
[----:B------:R-:W-:Y:S01]  /*0280*/  BSSY.RECONVERGENT B0, `(.L_x_6) ;  /* 0x000001e000007945 */ /* 0x000fe20003800200 */
[----:B------:R-:W-:Y:S02]  /*0290*/  IMAD.IADD R0, R3, 0x1, R0 ;  /* 0x0000000103007824 */ /* 0x000fe400078e0200 */
[----:B------:R-:W-:-:S03]  /*02a0*/  IMAD.MOV.U32 R2, RZ, RZ, -0x1 ;  /* 0xffffffffff027424 */ /* 0x000fc600078e00ff */
[----:B0-----:R-:W-:Y:S01]  /*02b0*/  ISETP.GE.U32.AND P1, PT, R0, UR6, PT ;  /* 0x0000000600007c0c */ /* 0x001fe2000bf26070 */
[----:B-1----:R-:W-:Y:S01]  /*02c0*/  IMAD.MOV.U32 R7, RZ, RZ, -0x1 ;  /* 0xffffffffff077424 */ /* 0x002fe200078e00ff */
[----:B--2---:R-:W-:Y:S02]  /*02d0*/  ISETP.NE.U32.AND P2, PT, R8, -0x1, PT ;  /* 0xffffffff0800780c */ /* 0x004fe40003f45070 */
[----:B---3--:R-:W-:Y:S02]  /*02e0*/  ISETP.EQ.U32.AND P0, PT, R10, -0x1, PT ;  /* 0xffffffff0a00780c */ /* 0x008fe40003f02070 */
[----:B------:R-:W-:-:S04]  /*02f0*/  ISETP.NE.AND.EX P2, PT, R9, -0x1, PT, P2 ;  /* 0xffffffff0900780c */ /* 0x000fc80003f45320 */
[----:B------:R-:W-:-:S13]  /*0300*/  ISETP.EQ.OR.EX P0, PT, R11, -0x1, !P2, P0 ;  /* 0xffffffff0b00780c */ /* 0x000fda0005702700 */
[----:B------:R-:W-:Y:S05]  /*0310*/  @P0 BRA `(.L_x_7) ;  /* 0x0000000000500947 */ /* 0x000fea0003800000 */
.L_x_8:
[----:B------:R-:W-:Y:S01]  /*0320*/  ISETP.NE.U32.AND P0, PT, R10, R4, PT ;  /* 0x000000040a00720c */ /* 0x000fe20003f05070 */
[----:B------:R-:W-:Y:S02]  /*0330*/  IMAD.MOV.U32 R2, RZ, RZ, R8 ;  /* 0x000000ffff027224 */ /* 0x000fe400078e0008 */
[----:B------:R-:W-:Y:S01]  /*0340*/  IMAD.MOV.U32 R7, RZ, RZ, R9 ;  /* 0x000000ffff077224 */ /* 0x000fe200078e0009 */
[----:B------:R-:W-:-:S13]  /*0350*/  ISETP.NE.AND.EX P0, PT, R11, R5, PT, P0 ;  /* 0x000000050b00720c */ /* 0x000fda0003f05300 */
[----:B------:R-:W-:Y:S05]  /*0360*/  @!P0 BRA `(.L_x_7) ;  /* 0x00000000003c8947 */ /* 0x000fea0003800000 */
[----:B------:R-:W-:-:S04]  /*0370*/  IADD3 R2, P0, PT, R12, 0x1, RZ ;  /* 0x000000010c027810 */ /* 0x000fc80007f1e0ff */
[----:B------:R-:W-:Y:S01]  /*0380*/  LOP3.LUT R12, R2, UR4, RZ, 0xc0, !PT ;  /* 0x00000004020c7c12 */ /* 0x000fe2000f8ec0ff */
[----:B------:R-:W-:-:S05]  /*0390*/  IMAD.X R6, RZ, RZ, R13, P0 ;  /* 0x000000ffff067224 */ /* 0x000fca00000e060d */
[----:B------:R-:W-:Y:S02]  /*03a0*/  LOP3.LUT R13, R6, UR5, RZ, 0xc0, !PT ;  /* 0x00000005060d7c12 */ /* 0x000fe4000f8ec0ff */
[----:B------:R-:W-:-:S04]  /*03b0*/  LEA R6, P0, R12, UR10, 0x4 ;  /* 0x0000000a0c067c11 */ /* 0x000fc8000f8020ff */
[----:B------:R-:W-:-:S05]  /*03c0*/  LEA.HI.X R7, R12, UR11, R13, 0x4, P0 ;  /* 0x0000000b0c077c11 */ /* 0x000fca00080f240d */
[----:B------:R-:W2:Y:S04]  /*03d0*/  LDG.E.64 R8, desc[UR8][R6.64+0x8] ;  /* 0x0000080806087981 */ /* 0x000ea8000c1e1b00 */
[----:B------:R-:W3:Y:S01]  /*03e0*/  LDG.E.64 R10, desc[UR8][R6.64] ;  /* 0x00000008060a7981 */ /* 0x000ee2000c1e1b00 */
[----:B--2---:R-:W-:Y:S02]  /*03f0*/  ISETP.NE.U32.AND P2, PT, R8, -0x1, PT ;  /* 0xffffffff0800780c */ /* 0x004fe40003f45070 */
[----:B---3--:R-:W-:Y:S02]  /*0400*/  ISETP.EQ.U32.AND P0, PT, R10, -0x1, PT ;  /* 0xffffffff0a00780c */ /* 0x008fe40003f02070 */
[----:B------:R-:W-:-:S04]  /*0410*/  ISETP.NE.AND.EX P2, PT, R9, -0x1, PT, P2 ;  /* 0xffffffff0900780c */ /* 0x000fc80003f45320 */
[----:B------:R-:W-:-:S13]  /*0420*/  ISETP.EQ.OR.EX P0, PT, R11, -0x1, !P2, P0 ;  /* 0xffffffff0b00780c */ /* 0x000fda0005702700 */
[----:B------:R-:W-:Y:S05]  /*0430*/  @!P0 BRA `(.L_x_8) ;  /* 0xfffffffc00b88947 */ /* 0x000fea000383ffff */
[----:B------:R-:W-:Y:S02]  /*0440*/  IMAD.MOV.U32 R2, RZ, RZ, -0x1 ;  /* 0xffffffffff027424 */ /* 0x000fe400078e00ff */
[----:B------:R-:W-:-:S07]  /*0450*/  IMAD.MOV.U32 R7, RZ, RZ, -0x1 ;  /* 0xffffffffff077424 */ /* 0x000fce00078e00ff */
.L_x_7:
[----:B------:R-:W-:Y:S05]  /*0460*/  BSYNC.RECONVERGENT B0 ;  /* 0x0000000000007941 */ /* 0x000fea0003800200 */
.L_x_6:
[----:B------:R-:W0:Y:S01]  /*0470*/  LDC.64 R4, c[0x0][0x398] ;  /* 0x0000e600ff047b82 */ /* 0x000e220000000a00 */
[----:B------:R-:W-:Y:S02]  /*0480*/  IMAD.MOV.U32 R6, RZ, RZ, R2 ;  /* 0x000000ffff067224 */ /* 0x000fe400078e0002 */
[----:B0-----:R-:W-:-:S05]  /*0490*/  IMAD.WIDE.U32 R4, R15, 0x8, R4 ;  /* 0x000000080f047825 */ /* 0x001fca00078e0004 */
[----:B------:R0:W-:Y:S01]  /*04a0*/  STG.E.64 desc[UR8][R4.64], R6 ;  /* 0x0000000604007986 */ /* 0x0001e2000c101b08 */
[----:B------:R-:W-:Y:S05]  /*04b0*/  @!P1 BRA `(.L_x_9) ;  /* 0xfffffffc000c9947 */ /* 0x000fea000383ffff */
[----:B------:R-:W-:Y:S05]  /*04c0*/  EXIT ;  /* 0x000000000000794d */ /* 0x000fea0003800000 */
.L_x_10:
        /* <DEDUP_REMOVED lines=11> */
.L_x_13:


//--------------------- .nv.shared.reserved.0     --------------------------
	.section	.nv.shared.reserved.0,"aw",@nobits
	.weak		__nv_reservedSMEM_offset_0_alias
	.size		__nv_reservedSMEM_offset_0_alias, 0, 64
	.other		__nv_reservedSMEM_offset_0_alias,@"STO_CUDA_RESERVED_SHARED STV_DEFAULT"
__nv_reservedSMEM_offset_0_alias:
	.zero		0
	.zero		64


//--------------------- .nv.constant0.k_insert    --------------------------
	.section	.nv.constant0.k_insert,"a",@progbits
	.sectionflags	@""
	.align	4
.nv.constant0.k_insert:
	.zero		924


//--------------------- .nv.constant0.k_setup     --------------------------
	.section	.nv.constant0.k_setup,"a",@progbits
	.sectionflags	@""
	.align	4
.nv.constant0.k_setup:
	.zero		912


//--------------------- .nv.constant0.k_get       --------------------------
	.section	.nv.constant0.k_get,"a",@progbits
	.sectionflags	@""
	.align	4
.nv.constant0.k_get:
	.zero		932


//--------------------- SYMBOLS --------------------------

	.type		.nv.reservedSmem.offset0,@object
	.size		.nv.reservedSmem.offset0,0x4
